//
// Generated by NVIDIA NVVM Compiler
//
// Compiler Build ID: CL-36424714
// Cuda compilation tools, release 13.0, V13.0.88
// Based on NVVM 20.0.0
//

.version 9.0
.target sm_100
.address_size 64

	// .globl	_Z11StreamedOutiPfS_S_S_

.visible .entry _Z11StreamedOutiPfS_S_S_(
	.param .u32 _Z11StreamedOutiPfS_S_S__param_0,
	.param .u64 .ptr .align 1 _Z11StreamedOutiPfS_S_S__param_1,
	.param .u64 .ptr .align 1 _Z11StreamedOutiPfS_S_S__param_2,
	.param .u64 .ptr .align 1 _Z11StreamedOutiPfS_S_S__param_3,
	.param .u64 .ptr .align 1 _Z11StreamedOutiPfS_S_S__param_4
)
{
	.reg .pred 	%p<2>;
	.reg .b32 	%r<14>;
	.reg .b32 	%f<6>;
	.reg .b64 	%rd<16>;

	ld.param.u32 	%r3, [_Z11StreamedOutiPfS_S_S__param_0];
	ld.param.u64 	%rd1, [_Z11StreamedOutiPfS_S_S__param_1];
	ld.param.u64 	%rd2, [_Z11StreamedOutiPfS_S_S__param_2];
	ld.param.u64 	%rd3, [_Z11StreamedOutiPfS_S_S__param_3];
	ld.param.u64 	%rd4, [_Z11StreamedOutiPfS_S_S__param_4];
	mov.u32 	%r4, %ctaid.x;
	mov.u32 	%r5, %ntid.x;
	mov.u32 	%r6, %tid.x;
	mad.lo.s32 	%r1, %r4, %r5, %r6;
	mul.lo.s32 	%r2, %r3, %r3;
	mul.lo.s32 	%r7, %r2, %r3;
	setp.ge.s32 	%p1, %r1, %r7;
	@%p1 bra 	$L__BB0_2;
	cvta.to.global.u64 	%rd5, %rd1;
	cvta.to.global.u64 	%rd6, %rd2;
	cvta.to.global.u64 	%rd7, %rd3;
	cvta.to.global.u64 	%rd8, %rd4;
	div.s32 	%r8, %r1, %r2;
	div.s32 	%r9, %r1, %r3;
	rem.s32 	%r10, %r9, %r3;
	mul.lo.s32 	%r11, %r9, %r3;
	sub.s32 	%r12, %r1, %r11;
	mul.wide.s32 	%rd9, %r1, 4;
	add.s64 	%rd10, %rd5, %rd9;
	ld.global.f32 	%f1, [%rd10];
	mad.lo.s32 	%r13, %r10, %r3, %r12;
	mul.wide.s32 	%rd11, %r13, 4;
	add.s64 	%rd12, %rd6, %rd11;
	ld.global.f32 	%f2, [%rd12];
	add.f32 	%f3, %f1, %f2;
	mul.wide.s32 	%rd13, %r8, 4;
	add.s64 	%rd14, %rd7, %rd13;
	ld.global.f32 	%f4, [%rd14];
	add.f32 	%f5, %f3, %f4;
	add.s64 	%rd15, %rd8, %rd9;
	st.global.f32 	[%rd15], %f5;
$L__BB0_2:
	ret;

}


// ===== COMPILED SASS (sm_100) =====

	.target	sm_100

	.elftype	@"ET_EXEC"


//--------------------- .note.nv.tkinfo           --------------------------
	.section	.note.nv.tkinfo,"",@"SHT_NOTE"
	.sectionflags	@"SHF_NOTE_NV_TKINFO"
	.tkinfo
        /*0018*/ 	.word	0x00000002
        /*0030*/ 	.string	""
        /*0030*/ 	.string	"ptxas"
        /*0030*/ 	.string	"Cuda compilation tools, release 13.0, V13.0.88"
        /*0030*/ 	.string	"Build cuda_13.0.r13.0/compiler.36424714_0"
        /*0030*/ 	.string	"-arch sm_100 -m 64 "



//--------------------- .note.nv.cuinfo           --------------------------
	.section	.note.nv.cuinfo,"",@"SHT_NOTE"
	.sectionflags	@"SHF_NOTE_NV_CUINFO"
        /*0018*/ 	.short	0x0002
        /*001a*/ 	.short	0x0064
        /*001c*/ 	.short	0x0082
	.zero		2


//--------------------- .nv.info                  --------------------------
	.section	.nv.info,"",@"SHT_CUDA_INFO"
	.align	4


	//----- nvinfo : EIATTR_REGCOUNT
	.align		4
        /*0000*/ 	.byte	0x04, 0x2f
        /*0002*/ 	.short	(.L_1 - .L_0)
	.align		4
.L_0:
        /*0004*/ 	.word	index@(_Z11StreamedOutiPfS_S_S_)
        /*0008*/ 	.word	0x00000011


	//----- nvinfo : EIATTR_FRAME_SIZE
	.align		4
.L_1:
        /*000c*/ 	.byte	0x04, 0x11
        /*000e*/ 	.short	(.L_3 - .L_2)
	.align		4
.L_2:
        /*0010*/ 	.word	index@(_Z11StreamedOutiPfS_S_S_)
        /*0014*/ 	.word	0x00000000


	//----- nvinfo : EIATTR_MIN_STACK_SIZE
	.align		4
.L_3:
        /*0018*/ 	.byte	0x04, 0x12
        /*001a*/ 	.short	(.L_5 - .L_4)
	.align		4
.L_4:
        /*001c*/ 	.word	index@(_Z11StreamedOutiPfS_S_S_)
        /*0020*/ 	.word	0x00000000
.L_5:


//--------------------- .nv.compat                --------------------------
	.section	.nv.compat,"",@"SHT_CUDA_COMPAT_INFO"
	.align	4
        /*0000*/ 	.byte	0x02, 0x09, 0x00, 0x00, 0x02, 0x02, 0x01, 0x00, 0x02, 0x05, 0x05, 0x00, 0x03, 0x07, 0x01, 0x01
        /*0010*/ 	.byte	0x02, 0x03, 0x00, 0x00, 0x02, 0x06, 0x01, 0x00, 0x04, 0x0b, 0x08, 0x00, 0x09, 0x00, 0x00, 0x00
        /*0020*/ 	.byte	0x00, 0x00, 0x00, 0x00


//--------------------- .nv.info._Z11StreamedOutiPfS_S_S_ --------------------------
	.section	.nv.info._Z11StreamedOutiPfS_S_S_,"",@"SHT_CUDA_INFO"
	.sectionflags	@""
	.align	4


	//----- nvinfo : EIATTR_CUDA_API_VERSION
	.align		4
        /*0000*/ 	.byte	0x04, 0x37
        /*0002*/ 	.short	(.L_7 - .L_6)
.L_6:
        /*0004*/ 	.word	0x00000082


	//----- nvinfo : EIATTR_KPARAM_INFO
	.align		4
.L_7:
        /*0008*/ 	.byte	0x04, 0x17
        /*000a*/ 	.short	(.L_9 - .L_8)
.L_8:
        /*000c*/ 	.word	0x00000000
        /*0010*/ 	.short	0x0004
        /*0012*/ 	.short	0x0020
        /*0014*/ 	.byte	0x00, 0xf5, 0x21, 0x00


	//----- nvinfo : EIATTR_KPARAM_INFO
	.align		4
.L_9:
        /*0018*/ 	.byte	0x04, 0x17
        /*001a*/ 	.short	(.L_11 - .L_10)
.L_10:
        /*001c*/ 	.word	0x00000000
        /*0020*/ 	.short	0x0003
        /*0022*/ 	.short	0x0018
        /*0024*/ 	.byte	0x00, 0xf5, 0x21, 0x00


	//----- nvinfo : EIATTR_KPARAM_INFO
	.align		4
.L_11:
        /*0028*/ 	.byte	0x04, 0x17
        /*002a*/ 	.short	(.L_13 - .L_12)
.L_12:
        /*002c*/ 	.word	0x00000000
        /*0030*/ 	.short	0x0002
        /*0032*/ 	.short	0x0010
        /*0034*/ 	.byte	0x00, 0xf5, 0x21, 0x00


	//----- nvinfo : EIATTR_KPARAM_INFO
	.align		4
.L_13:
        /*0038*/ 	.byte	0x04, 0x17
        /*003a*/ 	.short	(.L_15 - .L_14)
.L_14:
        /*003c*/ 	.word	0x00000000
        /*0040*/ 	.short	0x0001
        /*0042*/ 	.short	0x0008
        /*0044*/ 	.byte	0x00, 0xf5, 0x21, 0x00


	//----- nvinfo : EIATTR_KPARAM_INFO
	.align		4
.L_15:
        /*0048*/ 	.byte	0x04, 0x17
        /*004a*/ 	.short	(.L_17 - .L_16)
.L_16:
        /*004c*/ 	.word	0x00000000
        /*0050*/ 	.short	0x0000
        /*0052*/ 	.short	0x0000
        /*0054*/ 	.byte	0x00, 0xf0, 0x11, 0x00


	//----- nvinfo : EIATTR_SPARSE_MMA_MASK
	.align		4
.L_17:
        /*0058*/ 	.byte	0x03, 0x50
        /*005a*/ 	.short	0x0000


	//----- nvinfo : EIATTR_MAXREG_COUNT
	.align		4
        /*005c*/ 	.byte	0x03, 0x1b
        /*005e*/ 	.short	0x00ff


	//----- nvinfo : EIATTR_MERCURY_ISA_VERSION
	.align		4
        /*0060*/ 	.byte	0x03, 0x5f
        /*0062*/ 	.short	0x0101


	//----- nvinfo : EIATTR_VRC_CTA_INIT_COUNT
	.align		4
        /*0064*/ 	.byte	0x02, 0x4a
	.zero		1
	.zero		1


	//----- nvinfo : EIATTR_EXIT_INSTR_OFFSETS
	.align		4
        /*0068*/ 	.byte	0x04, 0x1c
        /*006a*/ 	.short	(.L_19 - .L_18)


	//   ....[0]....
.L_18:
        /*006c*/ 	.word	0x00000090


	//   ....[1]....
        /*0070*/ 	.word	0x00000570


	//----- nvinfo : EIATTR_CBANK_PARAM_SIZE
	.align		4
.L_19:
        /*0074*/ 	.byte	0x03, 0x19
        /*0076*/ 	.short	0x0028


	//----- nvinfo : EIATTR_PARAM_CBANK
	.align		4
        /*0078*/ 	.byte	0x04, 0x0a
        /*007a*/ 	.short	(.L_21 - .L_20)
	.align		4
.L_20:
        /*007c*/ 	.word	index@(.nv.constant0._Z11StreamedOutiPfS_S_S_)
        /*0080*/ 	.short	0x0380
        /*0082*/ 	.short	0x0028


	//----- nvinfo : EIATTR_SW_WAR
	.align		4
.L_21:
        /*0084*/ 	.byte	0x04, 0x36
        /*0086*/ 	.short	(.L_23 - .L_22)
.L_22:
        /*0088*/ 	.word	0x00000008
.L_23:


//--------------------- .nv.callgraph             --------------------------
	.section	.nv.callgraph,"",@"SHT_CUDA_CALLGRAPH"
	.align	4
	.sectionentsize	8
	.align		4
        /*0000*/ 	.word	0x00000000
	.align		4
        /*0004*/ 	.word	0xffffffff
	.align		4
        /*0008*/ 	.word	0x00000000
	.align		4
        /*000c*/ 	.word	0xfffffffe
	.align		4
        /*0010*/ 	.word	0x00000000
	.align		4
        /*0014*/ 	.word	0xfffffffd
	.align		4
        /*0018*/ 	.word	0x00000000
	.align		4
        /*001c*/ 	.word	0xfffffffc


//--------------------- .text._Z11StreamedOutiPfS_S_S_ --------------------------
	.section	.text._Z11StreamedOutiPfS_S_S_,"ax",@progbits
	.align	128
        .global         _Z11StreamedOutiPfS_S_S_
        .type           _Z11StreamedOutiPfS_S_S_,@function
        .size           _Z11StreamedOutiPfS_S_S_,(.L_x_1 - _Z11StreamedOutiPfS_S_S_)
        .other          _Z11StreamedOutiPfS_S_S_,@"STO_CUDA_ENTRY STV_DEFAULT"
_Z11StreamedOutiPfS_S_S_:
.text._Z11StreamedOutiPfS_S_S_:
[----:B------:R-:W-:Y:S01]  /*0000*/  LDC R1, c[0x0][0x37c] ;  /* 0x0000df00ff017b82 */ /* 0x000fe20000000800 */
[----:B------:R-:W0:Y:S07]  /*0010*/  S2R R7, SR_TID.X ;  /* 0x0000000000077919 */ /* 0x000e2e0000002100 */
[----:B------:R-:W1:Y:S08]  /*0020*/  LDC R5, c[0x0][0x380] ;  /* 0x0000e000ff057b82 */ /* 0x000e700000000800 */
[----:B------:R-:W0:Y:S08]  /*0030*/  S2UR UR4, SR_CTAID.X ;  /* 0x00000000000479c3 */ /* 0x000e300000002500 */
[----:B------:R-:W0:Y:S01]  /*0040*/  LDC R0, c[0x0][0x360] ;  /* 0x0000d800ff007b82 */ /* 0x000e220000000800 */
[----:B-1----:R-:W-:-:S02]  /*0050*/  IMAD R3, R5, R5, RZ ;  /* 0x0000000505037224 */ /* 0x002fc400078e02ff */
[----:B0-----:R-:W-:Y:S02]  /*0060*/  IMAD R0, R0, UR4, R7 ;  /* 0x0000000400007c24 */ /* 0x001fe4000f8e0207 */
[----:B------:R-:W-:-:S05]  /*0070*/  IMAD R7, R3, R5, RZ ;  /* 0x0000000503077224 */ /* 0x000fca00078e02ff */
[----:B------:R-:W-:-:S13]  /*0080*/  ISETP.GE.AND P0, PT, R0, R7, PT ;  /* 0x000000070000720c */ /* 0x000fda0003f06270 */
[----:B------:R-:W-:Y:S05]  /*0090*/  @P0 EXIT ;  /* 0x000000000000094d */ /* 0x000fea0003800000 */
[----:B------:R-:W-:Y:S01]  /*00a0*/  IABS R2, R5 ;  /* 0x0000000500027213 */ /* 0x000fe20000000000 */
[----:B------:R-:W0:Y:S01]  /*00b0*/  LDCU.64 UR4, c[0x0][0x358] ;  /* 0x00006b00ff0477ac */ /* 0x000e220008000a00 */
[----:B------:R-:W-:Y:S02]  /*00c0*/  IABS R8, R0 ;  /* 0x0000000000087213 */ /* 0x000fe40000000000 */
[----:B------:R-:W1:Y:S01]  /*00d0*/  I2F.RP R4, R2 ;  /* 0x0000000200047306 */ /* 0x000e620000209400 */
[----:B------:R-:W-:-:S07]  /*00e0*/  IABS R14, R3 ;  /* 0x00000003000e7213 */ /* 0x000fce0000000000 */
[----:B-1----:R-:W1:Y:S02]  /*00f0*/  MUFU.RCP R4, R4 ;  /* 0x0000000400047308 */ /* 0x002e640000001000 */
[----:B-1----:R-:W-:-:S06]  /*0100*/  VIADD R6, R4, 0xffffffe ;  /* 0x0ffffffe04067836 */ /* 0x002fcc0000000000 */
[----:B------:R1:W2:Y:S02]  /*0110*/  F2I.FTZ.U32.TRUNC.NTZ R7, R6 ;  /* 0x0000000600077305 */ /* 0x0002a4000021f000 */
[----:B-1----:R-:W-:Y:S02]  /*0120*/  HFMA2 R6, -RZ, RZ, 0, 0 ;  /* 0x00000000ff067431 */ /* 0x002fe400000001ff */
[----:B--2---:R-:W-:-:S04]  /*0130*/  IMAD.MOV R9, RZ, RZ, -R7 ;  /* 0x000000ffff097224 */ /* 0x004fc800078e0a07 */
[----:B------:R-:W-:-:S04]  /*0140*/  IMAD R9, R9, R2, RZ ;  /* 0x0000000209097224 */ /* 0x000fc800078e02ff */
[----:B------:R-:W-:Y:S01]  /*0150*/  IMAD.HI.U32 R10, R7, R9, R6 ;  /* 0x00000009070a7227 */ /* 0x000fe200078e0006 */
[----:B------:R-:W-:-:S03]  /*0160*/  LOP3.LUT R6, R0, R5, RZ, 0x3c, !PT ;  /* 0x0000000500067212 */ /* 0x000fc600078e3cff */
[----:B------:R-:W-:Y:S01]  /*0170*/  IMAD.MOV.U32 R9, RZ, RZ, R8 ;  /* 0x000000ffff097224 */ /* 0x000fe200078e0008 */
[----:B------:R-:W-:Y:S02]  /*0180*/  IABS R8, R3 ;  /* 0x0000000300087213 */ /* 0x000fe40000000000 */
[----:B------:R-:W-:Y:S01]  /*0190*/  ISETP.GE.AND P2, PT, R6, RZ, PT ;  /* 0x000000ff0600720c */ /* 0x000fe20003f46270 */
[----:B------:R-:W-:Y:S01]  /*01a0*/  IMAD.HI.U32 R11, R10, R9, RZ ;  /* 0x000000090a0b7227 */ /* 0x000fe200078e00ff */
[----:B------:R-:W1:Y:S04]  /*01b0*/  I2F.RP R4, R8 ;  /* 0x0000000800047306 */ /* 0x000e680000209400 */
[----:B------:R-:W-:-:S05]  /*01c0*/  IADD3 R7, PT, PT, -R11, RZ, RZ ;  /* 0x000000ff0b077210 */ /* 0x000fca0007ffe1ff */
[----:B------:R-:W-:-:S05]  /*01d0*/  IMAD R7, R2, R7, R9 ;  /* 0x0000000702077224 */ /* 0x000fca00078e0209 */
[----:B------:R-:W-:Y:S01]  /*01e0*/  ISETP.GT.U32.AND P1, PT, R2, R7, PT ;  /* 0x000000070200720c */ /* 0x000fe20003f24070 */
[----:B-1----:R-:W1:-:S12]  /*01f0*/  MUFU.RCP R4, R4 ;  /* 0x0000000400047308 */ /* 0x002e580000001000 */
[----:B------:R-:W-:Y:S01]  /*0200*/  @!P1 IMAD.IADD R7, R7, 0x1, -R2 ;  /* 0x0000000107079824 */ /* 0x000fe200078e0a02 */
[----:B------:R-:W-:Y:S02]  /*0210*/  @!P1 IADD3 R11, PT, PT, R11, 0x1, RZ ;  /* 0x000000010b0b9810 */ /* 0x000fe40007ffe0ff */
[----:B------:R-:W-:Y:S02]  /*0220*/  ISETP.NE.AND P1, PT, R5, RZ, PT ;  /* 0x000000ff0500720c */ /* 0x000fe40003f25270 */
[----:B------:R-:W-:Y:S01]  /*0230*/  ISETP.GE.U32.AND P0, PT, R7, R2, PT ;  /* 0x000000020700720c */ /* 0x000fe20003f06070 */
[----:B-1----:R-:W-:Y:S01]  /*0240*/  VIADD R6, R4, 0xffffffe ;  /* 0x0ffffffe04067836 */ /* 0x002fe20000000000 */
[----:B------:R-:W-:-:S03]  /*0250*/  LOP3.LUT R4, RZ, R5, RZ, 0x33, !PT ;  /* 0x00000005ff047212 */ /* 0x000fc600078e33ff */
[----:B------:R1:W2:Y:S08]  /*0260*/  F2I.FTZ.U32.TRUNC.NTZ R7, R6 ;  /* 0x0000000600077305 */ /* 0x0002b0000021f000 */
[----:B------:R-:W-:Y:S02]  /*0270*/  @P0 IADD3 R11, PT, PT, R11, 0x1, RZ ;  /* 0x000000010b0b0810 */ /* 0x000fe40007ffe0ff */
[----:B-1----:R-:W-:-:S03]  /*0280*/  MOV R6, RZ ;  /* 0x000000ff00067202 */ /* 0x002fc60000000f00 */
[----:B------:R-:W-:-:S05]  /*0290*/  @!P2 IMAD.MOV R11, RZ, RZ, -R11 ;  /* 0x000000ffff0ba224 */ /* 0x000fca00078e0a0b */
[----:B------:R-:W-:Y:S02]  /*02a0*/  SEL R12, R4, R11, !P1 ;  /* 0x0000000b040c7207 */ /* 0x000fe40004800000 */
[----:B--2---:R-:W-:Y:S02]  /*02b0*/  IADD3 R11, PT, PT, RZ, -R7, RZ ;  /* 0x80000007ff0b7210 */ /* 0x004fe40007ffe0ff */
[----:B------:R-:W-:Y:S02]  /*02c0*/  IABS R13, R12 ;  /* 0x0000000c000d7213 */ /* 0x000fe40000000000 */
[----:B------:R-:W-:Y:S01]  /*02d0*/  ISETP.GE.AND P2, PT, R12, RZ, PT ;  /* 0x000000ff0c00720c */ /* 0x000fe20003f46270 */
[----:B------:R-:W-:Y:S02]  /*02e0*/  IMAD R11, R11, R8, RZ ;  /* 0x000000080b0b7224 */ /* 0x000fe400078e02ff */
[----:B------:R-:W-:-:S04]  /*02f0*/  IMAD.HI.U32 R10, R10, R13, RZ ;  /* 0x0000000d0a0a7227 */ /* 0x000fc800078e00ff */
[----:B------:R-:W-:Y:S02]  /*0300*/  IMAD.MOV R10, RZ, RZ, -R10 ;  /* 0x000000ffff0a7224 */ /* 0x000fe400078e0a0a */
[----:B------:R-:W-:-:S04]  /*0310*/  IMAD.HI.U32 R6, R7, R11, R6 ;  /* 0x0000000b07067227 */ /* 0x000fc800078e0006 */
[----:B------:R-:W-:Y:S02]  /*0320*/  IMAD R13, R2, R10, R13 ;  /* 0x0000000a020d7224 */ /* 0x000fe400078e020d */
[----:B------:R-:W-:Y:S01]  /*0330*/  IMAD.MOV R7, RZ, RZ, -R14 ;  /* 0x000000ffff077224 */ /* 0x000fe200078e0a0e */
[----:B------:R-:W1:Y:S01]  /*0340*/  LDC.64 R10, c[0x0][0x388] ;  /* 0x0000e200ff0a7b82 */ /* 0x000e620000000a00 */
[----:B------:R-:W-:Y:S01]  /*0350*/  IMAD.HI.U32 R14, R6, R9, RZ ;  /* 0x00000009060e7227 */ /* 0x000fe200078e00ff */
[----:B------:R-:W-:Y:S02]  /*0360*/  ISETP.GT.U32.AND P0, PT, R2, R13, PT ;  /* 0x0000000d0200720c */ /* 0x000fe40003f04070 */
[----:B------:R-:W-:Y:S01]  /*0370*/  LOP3.LUT R6, R0, R3, RZ, 0x3c, !PT ;  /* 0x0000000300067212 */ /* 0x000fe200078e3cff */
[----:B------:R-:W-:-:S05]  /*0380*/  IMAD R9, R14, R7, R9 ;  /* 0x000000070e097224 */ /* 0x000fca00078e0209 */
[----:B------:R-:W-:-:S05]  /*0390*/  ISETP.GT.U32.AND P4, PT, R8, R9, PT ;  /* 0x000000090800720c */ /* 0x000fca0003f84070 */
[----:B------:R-:W-:-:S04]  /*03a0*/  @!P0 IADD3 R13, PT, PT, R13, -R2, RZ ;  /* 0x800000020d0d8210 */ /* 0x000fc80007ffe0ff */
[----:B------:R-:W-:-:S04]  /*03b0*/  ISETP.GT.U32.AND P0, PT, R2, R13, PT ;  /* 0x0000000d0200720c */ /* 0x000fc80003f04070 */
[----:B------:R-:W-:Y:S02]  /*03c0*/  @!P4 IMAD.IADD R9, R9, 0x1, -R8 ;  /* 0x000000010909c824 */ /* 0x000fe400078e0a08 */
[----:B------:R-:W-:Y:S01]  /*03d0*/  @!P4 VIADD R14, R14, 0x1 ;  /* 0x000000010e0ec836 */ /* 0x000fe20000000000 */
[----:B------:R-:W-:Y:S01]  /*03e0*/  ISETP.NE.AND P4, PT, R3, RZ, PT ;  /* 0x000000ff0300720c */ /* 0x000fe20003f85270 */
[----:B-1----:R-:W-:Y:S01]  /*03f0*/  IMAD.WIDE R10, R0, 0x4, R10 ;  /* 0x00000004000a7825 */ /* 0x002fe200078e020a */
[----:B------:R-:W-:Y:S02]  /*0400*/  ISETP.GE.U32.AND P3, PT, R9, R8, PT ;  /* 0x000000080900720c */ /* 0x000fe40003f66070 */
[----:B------:R-:W1:Y:S02]  /*0410*/  LDC.64 R8, c[0x0][0x390] ;  /* 0x0000e400ff087b82 */ /* 0x000e640000000a00 */
[----:B------:R-:W-:Y:S01]  /*0420*/  @!P0 IADD3 R13, PT, PT, R13, -R2, RZ ;  /* 0x800000020d0d8210 */ /* 0x000fe20007ffe0ff */
[----:B0-----:R-:W2:Y:S01]  /*0430*/  LDG.E R10, desc[UR4][R10.64] ;  /* 0x000000040a0a7981 */ /* 0x001ea2000c1e1900 */
[----:B------:R-:W-:-:S02]  /*0440*/  ISETP.GE.AND P0, PT, R6, RZ, PT ;  /* 0x000000ff0600720c */ /* 0x000fc40003f06270 */
[----:B------:R-:W-:Y:S01]  /*0450*/  IADD3 R2, PT, PT, -R12, RZ, RZ ;  /* 0x000000ff0c027210 */ /* 0x000fe20007ffe1ff */
[----:B------:R-:W-:Y:S01]  /*0460*/  @!P2 IMAD.MOV R13, RZ, RZ, -R13 ;  /* 0x000000ffff0da224 */ /* 0x000fe200078e0a0d */
[----:B------:R-:W0:Y:S03]  /*0470*/  LDC.64 R6, c[0x0][0x398] ;  /* 0x0000e600ff067b82 */ /* 0x000e260000000a00 */
[----:B------:R-:W-:Y:S01]  /*0480*/  IMAD R2, R5, R2, R0 ;  /* 0x0000000205027224 */ /* 0x000fe200078e0200 */
[----:B------:R-:W-:Y:S02]  /*0490*/  SEL R4, R4, R13, !P1 ;  /* 0x0000000d04047207 */ /* 0x000fe40004800000 */
[----:B------:R-:W-:-:S03]  /*04a0*/  @P3 IADD3 R14, PT, PT, R14, 0x1, RZ ;  /* 0x000000010e0e3810 */ /* 0x000fc60007ffe0ff */
[----:B------:R-:W-:Y:S02]  /*04b0*/  IMAD R5, R4, R5, R2 ;  /* 0x0000000504057224 */ /* 0x000fe400078e0202 */
[----:B------:R-:W-:Y:S01]  /*04c0*/  @!P0 IMAD.MOV R14, RZ, RZ, -R14 ;  /* 0x000000ffff0e8224 */ /* 0x000fe200078e0a0e */
[----:B------:R-:W-:Y:S02]  /*04d0*/  @!P4 LOP3.LUT R14, RZ, R3, RZ, 0x33, !PT ;  /* 0x00000003ff0ec212 */ /* 0x000fe400078e33ff */
[----:B------:R-:W3:Y:S01]  /*04e0*/  LDC.64 R2, c[0x0][0x3a0] ;  /* 0x0000e800ff027b82 */ /* 0x000ee20000000a00 */
[----:B-1----:R-:W-:-:S06]  /*04f0*/  IMAD.WIDE R8, R5, 0x4, R8 ;  /* 0x0000000405087825 */ /* 0x002fcc00078e0208 */
[----:B------:R-:W2:Y:S01]  /*0500*/  LDG.E R9, desc[UR4][R8.64] ;  /* 0x0000000408097981 */ /* 0x000ea2000c1e1900 */
[----:B0-----:R-:W-:-:S06]  /*0510*/  IMAD.WIDE R6, R14, 0x4, R6 ;  /* 0x000000040e067825 */ /* 0x001fcc00078e0206 */
[----:B------:R-:W4:Y:S01]  /*0520*/  LDG.E R7, desc[UR4][R6.64] ;  /* 0x0000000406077981 */ /* 0x000f22000c1e1900 */
[----:B---3--:R-:W-:-:S04]  /*0530*/  IMAD.WIDE R2, R0, 0x4, R2 ;  /* 0x0000000400027825 */ /* 0x008fc800078e0202 */
[----:B--2---:R-:W-:-:S04]  /*0540*/  FADD R4, R10, R9 ;  /* 0x000000090a047221 */ /* 0x004fc80000000000 */
[----:B----4-:R-:W-:-:S05]  /*0550*/  FADD R5, R4, R7 ;  /* 0x0000000704057221 */ /* 0x010fca0000000000 */
[----:B------:R-:W-:Y:S01]  /*0560*/  STG.E desc[UR4][R2.64], R5 ;  /* 0x0000000502007986 */ /* 0x000fe2000c101904 */
[----:B------:R-:W-:Y:S05]  /*0570*/  EXIT ;  /* 0x000000000000794d */ /* 0x000fea0003800000 */
.L_x_0:
[----:B------:R-:W-:-:S00]  /*0580*/  BRA `(.L_x_0) ;  /* 0xfffffffc00fc7947 */ /* 0x000fc0000383ffff */
[----:B------:R-:W-:-:S00]  /*0590*/  NOP ;  /* 0x0000000000007918 */ /* 0x000fc00000000000 */
        /* <DEDUP_REMOVED lines=14> */
.L_x_1:


//--------------------- .nv.shared.reserved.0     --------------------------
	.section	.nv.shared.reserved.0,"aw",@nobits
	.weak		__nv_reservedSMEM_offset_0_alias
	.size		__nv_reservedSMEM_offset_0_alias, 0, 64
	.other		__nv_reservedSMEM_offset_0_alias,@"STO_CUDA_RESERVED_SHARED STV_DEFAULT"
__nv_reservedSMEM_offset_0_alias:
	.zero		0
	.zero		64


//--------------------- .nv.constant0._Z11StreamedOutiPfS_S_S_ --------------------------
	.section	.nv.constant0._Z11StreamedOutiPfS_S_S_,"a",@progbits
	.sectionflags	@""
	.align	4
.nv.constant0._Z11StreamedOutiPfS_S_S_:
	.zero		936


//--------------------- SYMBOLS --------------------------

	.type		.nv.reservedSmem.offset0,@object
	.size		.nv.reservedSmem.offset0,0x4
